//
// Generated by NVIDIA NVVM Compiler
//
// Compiler Build ID: CL-36424714
// Cuda compilation tools, release 13.0, V13.0.88
// Based on NVVM 20.0.0
//

.version 9.0
.target sm_100
.address_size 64

	// .globl	store_up_treasure

.visible .entry store_up_treasure(
	.param .u64 .ptr .align 1 store_up_treasure_param_0,
	.param .f32 store_up_treasure_param_1
)
{
	.reg .b32 	%r<5>;
	.reg .b32 	%f<18>;
	.reg .b64 	%rd<20>;

	ld.param.u64 	%rd18, [store_up_treasure_param_0];
	ld.param.f32 	%f1, [store_up_treasure_param_1];
	mov.u32 	%r1, %ctaid.x;
	mov.u32 	%r2, %ntid.x;
	mov.u32 	%r3, %tid.x;
	mad.lo.s32 	%r4, %r1, %r2, %r3;
	mul.wide.s32 	%rd19, %r4, 4;
	add.s64 	%rd1, %rd18, %rd19;
	// begin inline asm
	st.global.b32    [%rd1], %f1;
	// end inline asm
	add.s64 	%rd2, %rd1, 4;
	// begin inline asm
	st.global.wb.b32 [%rd2], %f1;
	// end inline asm
	add.s64 	%rd3, %rd1, 8;
	// begin inline asm
	st.global.cg.b32 [%rd3], %f1;
	// end inline asm
	add.s64 	%rd4, %rd1, 12;
	// begin inline asm
	st.global.cs.b32 [%rd4], %f1;
	// end inline asm
	add.s64 	%rd5, %rd1, 16;
	// begin inline asm
	st.global.wt.b32 [%rd5], %f1;
	// end inline asm
	add.s64 	%rd6, %rd1, 20;
	// begin inline asm
	st.weak.global.wb.b32 [%rd6], %f1;
	// end inline asm
	add.s64 	%rd7, %rd1, 24;
	// begin inline asm
	st.weak.global.cg.b32 [%rd7], %f1;
	// end inline asm
	add.s64 	%rd8, %rd1, 28;
	// begin inline asm
	st.weak.global.cs.b32 [%rd8], %f1;
	// end inline asm
	add.s64 	%rd9, %rd1, 32;
	// begin inline asm
	st.weak.global.wt.b32 [%rd9], %f1;
	// end inline asm
	add.s64 	%rd10, %rd1, 36;
	// begin inline asm
	st.release.cta.global.b32     [%rd10], %f1;
	// end inline asm
	add.s64 	%rd11, %rd1, 40;
	// begin inline asm
	st.release.cluster.global.b32 [%rd11], %f1;
	// end inline asm
	add.s64 	%rd12, %rd1, 44;
	// begin inline asm
	st.release.gpu.global.b32     [%rd12], %f1;
	// end inline asm
	add.s64 	%rd13, %rd1, 48;
	// begin inline asm
	st.release.sys.global.b32     [%rd13], %f1;
	// end inline asm
	add.s64 	%rd14, %rd1, 52;
	// begin inline asm
	st.relaxed.cta.global.b32     [%rd14], %f1;
	// end inline asm
	add.s64 	%rd15, %rd1, 56;
	// begin inline asm
	st.relaxed.cluster.global.b32 [%rd15], %f1;
	// end inline asm
	add.s64 	%rd16, %rd1, 60;
	// begin inline asm
	st.relaxed.gpu.global.b32     [%rd16], %f1;
	// end inline asm
	add.s64 	%rd17, %rd1, 64;
	// begin inline asm
	st.relaxed.sys.global.b32     [%rd17], %f1;
	// end inline asm
	ret;

}


// ===== COMPILED SASS (sm_100) =====

	.target	sm_100

	.elftype	@"ET_EXEC"


//--------------------- .note.nv.tkinfo           --------------------------
	.section	.note.nv.tkinfo,"",@"SHT_NOTE"
	.sectionflags	@"SHF_NOTE_NV_TKINFO"
	.tkinfo
        /*0018*/ 	.word	0x00000002
        /*0030*/ 	.string	""
        /*0030*/ 	.string	"ptxas"
        /*0030*/ 	.string	"Cuda compilation tools, release 13.0, V13.0.88"
        /*0030*/ 	.string	"Build cuda_13.0.r13.0/compiler.36424714_0"
        /*0030*/ 	.string	"-arch sm_100 -m 64 "



//--------------------- .note.nv.cuinfo           --------------------------
	.section	.note.nv.cuinfo,"",@"SHT_NOTE"
	.sectionflags	@"SHF_NOTE_NV_CUINFO"
        /*0018*/ 	.short	0x0002
        /*001a*/ 	.short	0x0064
        /*001c*/ 	.short	0x0082
	.zero		2


//--------------------- .nv.info                  --------------------------
	.section	.nv.info,"",@"SHT_CUDA_INFO"
	.align	4


	//----- nvinfo : EIATTR_REGCOUNT
	.align		4
        /*0000*/ 	.byte	0x04, 0x2f
        /*0002*/ 	.short	(.L_1 - .L_0)
	.align		4
.L_0:
        /*0004*/ 	.word	index@(store_up_treasure)
        /*0008*/ 	.word	0x0000000a


	//----- nvinfo : EIATTR_FRAME_SIZE
	.align		4
.L_1:
        /*000c*/ 	.byte	0x04, 0x11
        /*000e*/ 	.short	(.L_3 - .L_2)
	.align		4
.L_2:
        /*0010*/ 	.word	index@(store_up_treasure)
        /*0014*/ 	.word	0x00000000


	//----- nvinfo : EIATTR_MIN_STACK_SIZE
	.align		4
.L_3:
        /*0018*/ 	.byte	0x04, 0x12
        /*001a*/ 	.short	(.L_5 - .L_4)
	.align		4
.L_4:
        /*001c*/ 	.word	index@(store_up_treasure)
        /*0020*/ 	.word	0x00000000
.L_5:


//--------------------- .nv.compat                --------------------------
	.section	.nv.compat,"",@"SHT_CUDA_COMPAT_INFO"
	.align	4
        /*0000*/ 	.byte	0x02, 0x09, 0x00, 0x00, 0x02, 0x02, 0x01, 0x00, 0x02, 0x05, 0x05, 0x00, 0x03, 0x07, 0x01, 0x01
        /*0010*/ 	.byte	0x02, 0x03, 0x00, 0x00, 0x02, 0x06, 0x01, 0x00, 0x04, 0x0b, 0x08, 0x00, 0x09, 0x00, 0x00, 0x00
        /*0020*/ 	.byte	0x00, 0x00, 0x00, 0x00


//--------------------- .nv.info.store_up_treasure --------------------------
	.section	.nv.info.store_up_treasure,"",@"SHT_CUDA_INFO"
	.sectionflags	@""
	.align	4


	//----- nvinfo : EIATTR_CUDA_API_VERSION
	.align		4
        /*0000*/ 	.byte	0x04, 0x37
        /*0002*/ 	.short	(.L_7 - .L_6)
.L_6:
        /*0004*/ 	.word	0x00000082


	//----- nvinfo : EIATTR_KPARAM_INFO
	.align		4
.L_7:
        /*0008*/ 	.byte	0x04, 0x17
        /*000a*/ 	.short	(.L_9 - .L_8)
.L_8:
        /*000c*/ 	.word	0x00000000
        /*0010*/ 	.short	0x0001
        /*0012*/ 	.short	0x0008
        /*0014*/ 	.byte	0x00, 0xf0, 0x11, 0x00


	//----- nvinfo : EIATTR_KPARAM_INFO
	.align		4
.L_9:
        /*0018*/ 	.byte	0x04, 0x17
        /*001a*/ 	.short	(.L_11 - .L_10)
.L_10:
        /*001c*/ 	.word	0x00000000
        /*0020*/ 	.short	0x0000
        /*0022*/ 	.short	0x0000
        /*0024*/ 	.byte	0x00, 0xf5, 0x21, 0x00


	//----- nvinfo : EIATTR_SPARSE_MMA_MASK
	.align		4
.L_11:
        /*0028*/ 	.byte	0x03, 0x50
        /*002a*/ 	.short	0x0000


	//----- nvinfo : EIATTR_MAXREG_COUNT
	.align		4
        /*002c*/ 	.byte	0x03, 0x1b
        /*002e*/ 	.short	0x00ff


	//----- nvinfo : EIATTR_MERCURY_ISA_VERSION
	.align		4
        /*0030*/ 	.byte	0x03, 0x5f
        /*0032*/ 	.short	0x0101


	//----- nvinfo : EIATTR_VRC_CTA_INIT_COUNT
	.align		4
        /*0034*/ 	.byte	0x02, 0x4a
	.zero		1
	.zero		1


	//----- nvinfo : EIATTR_EXIT_INSTR_OFFSETS
	.align		4
        /*0038*/ 	.byte	0x04, 0x1c
        /*003a*/ 	.short	(.L_13 - .L_12)


	//   ....[0]....
.L_12:
        /*003c*/ 	.word	0x00000240


	//----- nvinfo : EIATTR_CBANK_PARAM_SIZE
	.align		4
.L_13:
        /*0040*/ 	.byte	0x03, 0x19
        /*0042*/ 	.short	0x000c


	//----- nvinfo : EIATTR_PARAM_CBANK
	.align		4
        /*0044*/ 	.byte	0x04, 0x0a
        /*0046*/ 	.short	(.L_15 - .L_14)
	.align		4
.L_14:
        /*0048*/ 	.word	index@(.nv.constant0.store_up_treasure)
        /*004c*/ 	.short	0x0380
        /*004e*/ 	.short	0x000c


	//----- nvinfo : EIATTR_SW_WAR
	.align		4
.L_15:
        /*0050*/ 	.byte	0x04, 0x36
        /*0052*/ 	.short	(.L_17 - .L_16)
.L_16:
        /*0054*/ 	.word	0x00000008
.L_17:


//--------------------- .nv.callgraph             --------------------------
	.section	.nv.callgraph,"",@"SHT_CUDA_CALLGRAPH"
	.align	4
	.sectionentsize	8
	.align		4
        /*0000*/ 	.word	0x00000000
	.align		4
        /*0004*/ 	.word	0xffffffff
	.align		4
        /*0008*/ 	.word	0x00000000
	.align		4
        /*000c*/ 	.word	0xfffffffe
	.align		4
        /*0010*/ 	.word	0x00000000
	.align		4
        /*0014*/ 	.word	0xfffffffd
	.align		4
        /*0018*/ 	.word	0x00000000
	.align		4
        /*001c*/ 	.word	0xfffffffc


//--------------------- .text.store_up_treasure   --------------------------
	.section	.text.store_up_treasure,"ax",@progbits
	.align	128
        .global         store_up_treasure
        .type           store_up_treasure,@function
        .size           store_up_treasure,(.L_x_1 - store_up_treasure)
        .other          store_up_treasure,@"STO_CUDA_ENTRY STV_DEFAULT"
store_up_treasure:
.text.store_up_treasure:
[----:B------:R-:W-:Y:S01]  /*0000*/  LDC R1, c[0x0][0x37c] ;  /* 0x0000df00ff017b82 */ /* 0x000fe20000000800 */
[----:B------:R-:W0:Y:S07]  /*0010*/  S2R R0, SR_TID.X ;  /* 0x0000000000007919 */ /* 0x000e2e0000002100 */
[----:B------:R-:W0:Y:S01]  /*0020*/  S2UR UR6, SR_CTAID.X ;  /* 0x00000000000679c3 */ /* 0x000e220000002500 */
[----:B------:R-:W1:Y:S07]  /*0030*/  LDCU.64 UR4, c[0x0][0x358] ;  /* 0x00006b00ff0477ac */ /* 0x000e6e0008000a00 */
[----:B------:R-:W0:Y:S08]  /*0040*/  LDC R5, c[0x0][0x360] ;  /* 0x0000d800ff057b82 */ /* 0x000e300000000800 */
[----:B------:R-:W2:Y:S08]  /*0050*/  LDC.64 R2, c[0x0][0x380] ;  /* 0x0000e000ff027b82 */ /* 0x000eb00000000a00 */
[----:B------:R-:W1:Y:S01]  /*0060*/  LDC R7, c[0x0][0x388] ;  /* 0x0000e200ff077b82 */ /* 0x000e620000000800 */
[----:B0-----:R-:W-:-:S04]  /*0070*/  IMAD R5, R5, UR6, R0 ;  /* 0x0000000605057c24 */ /* 0x001fc8000f8e0200 */
[----:B--2---:R-:W-:-:S05]  /*0080*/  IMAD.WIDE R2, R5, 0x4, R2 ;  /* 0x0000000405027825 */ /* 0x004fca00078e0202 */
[----:B-1----:R-:W-:Y:S04]  /*0090*/  STG.E desc[UR4][R2.64], R7 ;  /* 0x0000000702007986 */ /* 0x002fe8000c101904 */
[----:B------:R-:W-:Y:S04]  /*00a0*/  STG.E.STRONG.SM desc[UR4][R2.64+0x4], R7 ;  /* 0x0000040702007986 */ /* 0x000fe8000c10b904 */
[----:B------:R-:W-:Y:S04]  /*00b0*/  STG.E.STRONG.GPU desc[UR4][R2.64+0x8], R7 ;  /* 0x0000080702007986 */ /* 0x000fe8000c10f904 */
[----:B------:R-:W-:Y:S04]  /*00c0*/  STG.E.EF desc[UR4][R2.64+0xc], R7 ;  /* 0x00000c0702007986 */ /* 0x000fe8000c001904 */
[----:B------:R-:W-:Y:S04]  /*00d0*/  STG.E.STRONG.SYS desc[UR4][R2.64+0x10], R7 ;  /* 0x0000100702007986 */ /* 0x000fe8000c115904 */
[----:B------:R-:W-:Y:S04]  /*00e0*/  STG.E.STRONG.SM desc[UR4][R2.64+0x14], R7 ;  /* 0x0000140702007986 */ /* 0x000fe8000c10b904 */
[----:B------:R-:W-:Y:S04]  /*00f0*/  STG.E.STRONG.GPU desc[UR4][R2.64+0x18], R7 ;  /* 0x0000180702007986 */ /* 0x000fe8000c10f904 */
[----:B------:R-:W-:Y:S04]  /*0100*/  STG.E.EF desc[UR4][R2.64+0x1c], R7 ;  /* 0x00001c0702007986 */ /* 0x000fe8000c001904 */
[----:B------:R-:W-:Y:S01]  /*0110*/  STG.E.STRONG.SYS desc[UR4][R2.64+0x20], R7 ;  /* 0x0000200702007986 */ /* 0x000fe2000c115904 */
[----:B------:R0:W-:Y:S06]  /*0120*/  MEMBAR.ALL.CTA ;  /* 0x0000000000007992 */ /* 0x0001ec0000008000 */
[----:B0-----:R-:W-:Y:S01]  /*0130*/  STG.E.STRONG.SM desc[UR4][R2.64+0x24], R7 ;  /* 0x0000240702007986 */ /* 0x001fe2000c10b904 */
[----:B------:R-:W-:Y:S06]  /*0140*/  MEMBAR.ALL.GPU ;  /* 0x0000000000007992 */ /* 0x000fec000000a000 */
[----:B------:R-:W-:-:S00]  /*0150*/  ERRBAR ;  /* 0x00000000000079ab */ /* 0x000fc00000000000 */
[----:B------:R-:W-:Y:S06]  /*0160*/  CGAERRBAR ;  /* 0x00000000000075ab */ /* 0x000fec0000000000 */
[----:B------:R-:W-:Y:S01]  /*0170*/  STG.E.STRONG.GPU desc[UR4][R2.64+0x28], R7 ;  /* 0x0000280702007986 */ /* 0x000fe2000c10f904 */
[----:B------:R-:W-:Y:S06]  /*0180*/  MEMBAR.ALL.GPU ;  /* 0x0000000000007992 */ /* 0x000fec000000a000 */
[----:B------:R-:W-:-:S00]  /*0190*/  ERRBAR ;  /* 0x00000000000079ab */ /* 0x000fc00000000000 */
[----:B------:R-:W-:Y:S06]  /*01a0*/  CGAERRBAR ;  /* 0x00000000000075ab */ /* 0x000fec0000000000 */
[----:B------:R-:W-:Y:S01]  /*01b0*/  STG.E.STRONG.GPU desc[UR4][R2.64+0x2c], R7 ;  /* 0x00002c0702007986 */ /* 0x000fe2000c10f904 */
[----:B------:R-:W-:Y:S06]  /*01c0*/  MEMBAR.ALL.SYS ;  /* 0x0000000000007992 */ /* 0x000fec000000b000 */
[----:B------:R-:W-:-:S00]  /*01d0*/  ERRBAR ;  /* 0x00000000000079ab */ /* 0x000fc00000000000 */
[----:B------:R-:W-:Y:S06]  /*01e0*/  CGAERRBAR ;  /* 0x00000000000075ab */ /* 0x000fec0000000000 */
[----:B------:R-:W-:Y:S04]  /*01f0*/  STG.E.STRONG.SYS desc[UR4][R2.64+0x30], R7 ;  /* 0x0000300702007986 */ /* 0x000fe8000c115904 */
[----:B------:R-:W-:Y:S04]  /*0200*/  STG.E.STRONG.SM desc[UR4][R2.64+0x34], R7 ;  /* 0x0000340702007986 */ /* 0x000fe8000c10b904 */
[----:B------:R-:W-:Y:S04]  /*0210*/  STG.E.STRONG.GPU desc[UR4][R2.64+0x38], R7 ;  /* 0x0000380702007986 */ /* 0x000fe8000c10f904 */
[----:B------:R-:W-:Y:S04]  /*0220*/  STG.E.STRONG.GPU desc[UR4][R2.64+0x3c], R7 ;  /* 0x00003c0702007986 */ /* 0x000fe8000c10f904 */
[----:B------:R-:W-:Y:S01]  /*0230*/  STG.E.STRONG.SYS desc[UR4][R2.64+0x40], R7 ;  /* 0x0000400702007986 */ /* 0x000fe2000c115904 */
[----:B------:R-:W-:Y:S05]  /*0240*/  EXIT ;  /* 0x000000000000794d */ /* 0x000fea0003800000 */
.L_x_0:
[----:B------:R-:W-:-:S00]  /*0250*/  BRA `(.L_x_0) ;  /* 0xfffffffc00fc7947 */ /* 0x000fc0000383ffff */
[----:B------:R-:W-:-:S00]  /*0260*/  NOP ;  /* 0x0000000000007918 */ /* 0x000fc00000000000 */
        /* <DEDUP_REMOVED lines=9> */
.L_x_1:


//--------------------- .nv.shared.reserved.0     --------------------------
	.section	.nv.shared.reserved.0,"aw",@nobits
	.weak		__nv_reservedSMEM_offset_0_alias
	.size		__nv_reservedSMEM_offset_0_alias, 0, 64
	.other		__nv_reservedSMEM_offset_0_alias,@"STO_CUDA_RESERVED_SHARED STV_DEFAULT"
__nv_reservedSMEM_offset_0_alias:
	.zero		0
	.zero		64


//--------------------- .nv.constant0.store_up_treasure --------------------------
	.section	.nv.constant0.store_up_treasure,"a",@progbits
	.sectionflags	@""
	.align	4
.nv.constant0.store_up_treasure:
	.zero		908


//--------------------- SYMBOLS --------------------------

	.type		.nv.reservedSmem.offset0,@object
	.size		.nv.reservedSmem.offset0,0x4
